//
// Generated by NVIDIA NVVM Compiler
//
// Compiler Build ID: CL-36424714
// Cuda compilation tools, release 13.0, V13.0.88
// Based on NVVM 20.0.0
//

.version 9.0
.target sm_100
.address_size 64

	// .globl	_Z7kernel1PKv
// _ZZ7kernel1PKvE12shared_array has been demoted

.visible .entry _Z7kernel1PKv(
	.param .u64 .ptr .align 1 _Z7kernel1PKv_param_0
)
{
	.reg .b32 	%r<2>;
	.reg .b64 	%rd<2>;
	// demoted variable
	.shared .align 4 .b8 _ZZ7kernel1PKvE12shared_array[4096];
	ld.param.u64 	%rd1, [_Z7kernel1PKv_param_0];
	mov.u32 	%r1, _ZZ7kernel1PKvE12shared_array;
	// begin inline asm
	{
   cp.async.cg.shared.global [%r1], [%rd1], 16;
}

	// end inline asm
	ret;

}


// ===== COMPILED SASS (sm_100) =====

	.target	sm_100

	.elftype	@"ET_EXEC"


//--------------------- .note.nv.tkinfo           --------------------------
	.section	.note.nv.tkinfo,"",@"SHT_NOTE"
	.sectionflags	@"SHF_NOTE_NV_TKINFO"
	.tkinfo
        /*0018*/ 	.word	0x00000002
        /*0030*/ 	.string	""
        /*0030*/ 	.string	"ptxas"
        /*0030*/ 	.string	"Cuda compilation tools, release 13.0, V13.0.88"
        /*0030*/ 	.string	"Build cuda_13.0.r13.0/compiler.36424714_0"
        /*0030*/ 	.string	"-arch sm_100 -m 64 "



//--------------------- .note.nv.cuinfo           --------------------------
	.section	.note.nv.cuinfo,"",@"SHT_NOTE"
	.sectionflags	@"SHF_NOTE_NV_CUINFO"
        /*0018*/ 	.short	0x0002
        /*001a*/ 	.short	0x0064
        /*001c*/ 	.short	0x0082
	.zero		2


//--------------------- .nv.info                  --------------------------
	.section	.nv.info,"",@"SHT_CUDA_INFO"
	.align	4


	//----- nvinfo : EIATTR_REGCOUNT
	.align		4
        /*0000*/ 	.byte	0x04, 0x2f
        /*0002*/ 	.short	(.L_1 - .L_0)
	.align		4
.L_0:
        /*0004*/ 	.word	index@(_Z7kernel1PKv)
        /*0008*/ 	.word	0x00000008


	//----- nvinfo : EIATTR_FRAME_SIZE
	.align		4
.L_1:
        /*000c*/ 	.byte	0x04, 0x11
        /*000e*/ 	.short	(.L_3 - .L_2)
	.align		4
.L_2:
        /*0010*/ 	.word	index@(_Z7kernel1PKv)
        /*0014*/ 	.word	0x00000000


	//----- nvinfo : EIATTR_MIN_STACK_SIZE
	.align		4
.L_3:
        /*0018*/ 	.byte	0x04, 0x12
        /*001a*/ 	.short	(.L_5 - .L_4)
	.align		4
.L_4:
        /*001c*/ 	.word	index@(_Z7kernel1PKv)
        /*0020*/ 	.word	0x00000000
.L_5:


//--------------------- .nv.compat                --------------------------
	.section	.nv.compat,"",@"SHT_CUDA_COMPAT_INFO"
	.align	4
        /*0000*/ 	.byte	0x02, 0x09, 0x00, 0x00, 0x02, 0x02, 0x01, 0x00, 0x02, 0x05, 0x05, 0x00, 0x03, 0x07, 0x01, 0x01
        /*0010*/ 	.byte	0x02, 0x03, 0x00, 0x00, 0x02, 0x06, 0x01, 0x00, 0x04, 0x0b, 0x08, 0x00, 0x09, 0x00, 0x00, 0x00
        /*0020*/ 	.byte	0x00, 0x00, 0x00, 0x00


//--------------------- .nv.info._Z7kernel1PKv    --------------------------
	.section	.nv.info._Z7kernel1PKv,"",@"SHT_CUDA_INFO"
	.sectionflags	@""
	.align	4


	//----- nvinfo : EIATTR_CUDA_API_VERSION
	.align		4
        /*0000*/ 	.byte	0x04, 0x37
        /*0002*/ 	.short	(.L_7 - .L_6)
.L_6:
        /*0004*/ 	.word	0x00000082


	//----- nvinfo : EIATTR_KPARAM_INFO
	.align		4
.L_7:
        /*0008*/ 	.byte	0x04, 0x17
        /*000a*/ 	.short	(.L_9 - .L_8)
.L_8:
        /*000c*/ 	.word	0x00000000
        /*0010*/ 	.short	0x0000
        /*0012*/ 	.short	0x0000
        /*0014*/ 	.byte	0x00, 0xf5, 0x21, 0x00


	//----- nvinfo : EIATTR_SPARSE_MMA_MASK
	.align		4
.L_9:
        /*0018*/ 	.byte	0x03, 0x50
        /*001a*/ 	.short	0x0000


	//----- nvinfo : EIATTR_MAXREG_COUNT
	.align		4
        /*001c*/ 	.byte	0x03, 0x1b
        /*001e*/ 	.short	0x00ff


	//----- nvinfo : EIATTR_MERCURY_ISA_VERSION
	.align		4
        /*0020*/ 	.byte	0x03, 0x5f
        /*0022*/ 	.short	0x0101


	//----- nvinfo : EIATTR_VRC_CTA_INIT_COUNT
	.align		4
        /*0024*/ 	.byte	0x02, 0x4a
	.zero		1
	.zero		1


	//----- nvinfo : EIATTR_EXIT_INSTR_OFFSETS
	.align		4
        /*0028*/ 	.byte	0x04, 0x1c
        /*002a*/ 	.short	(.L_11 - .L_10)


	//   ....[0]....
.L_10:
        /*002c*/ 	.word	0x000000a0


	//----- nvinfo : EIATTR_CBANK_PARAM_SIZE
	.align		4
.L_11:
        /*0030*/ 	.byte	0x03, 0x19
        /*0032*/ 	.short	0x0008


	//----- nvinfo : EIATTR_PARAM_CBANK
	.align		4
        /*0034*/ 	.byte	0x04, 0x0a
        /*0036*/ 	.short	(.L_13 - .L_12)
	.align		4
.L_12:
        /*0038*/ 	.word	index@(.nv.constant0._Z7kernel1PKv)
        /*003c*/ 	.short	0x0380
        /*003e*/ 	.short	0x0008


	//----- nvinfo : EIATTR_SW_WAR
	.align		4
.L_13:
        /*0040*/ 	.byte	0x04, 0x36
        /*0042*/ 	.short	(.L_15 - .L_14)
.L_14:
        /*0044*/ 	.word	0x00000008
.L_15:


//--------------------- .nv.callgraph             --------------------------
	.section	.nv.callgraph,"",@"SHT_CUDA_CALLGRAPH"
	.align	4
	.sectionentsize	8
	.align		4
        /*0000*/ 	.word	0x00000000
	.align		4
        /*0004*/ 	.word	0xffffffff
	.align		4
        /*0008*/ 	.word	0x00000000
	.align		4
        /*000c*/ 	.word	0xfffffffe
	.align		4
        /*0010*/ 	.word	0x00000000
	.align		4
        /*0014*/ 	.word	0xfffffffd
	.align		4
        /*0018*/ 	.word	0x00000000
	.align		4
        /*001c*/ 	.word	0xfffffffc


//--------------------- .text._Z7kernel1PKv       --------------------------
	.section	.text._Z7kernel1PKv,"ax",@progbits
	.align	128
        .global         _Z7kernel1PKv
        .type           _Z7kernel1PKv,@function
        .size           _Z7kernel1PKv,(.L_x_1 - _Z7kernel1PKv)
        .other          _Z7kernel1PKv,@"STO_CUDA_ENTRY STV_DEFAULT"
_Z7kernel1PKv:
.text._Z7kernel1PKv:
[----:B------:R-:W-:Y:S01]  /*0000*/  LDC R1, c[0x0][0x37c] ;  /* 0x0000df00ff017b82 */ /* 0x000fe20000000800 */
[----:B------:R-:W0:Y:S07]  /*0010*/  S2R R5, SR_CgaCtaId ;  /* 0x0000000000057919 */ /* 0x000e2e0000008800 */
[----:B------:R-:W1:Y:S01]  /*0020*/  LDC.64 R2, c[0x0][0x380] ;  /* 0x0000e000ff027b82 */ /* 0x000e620000000a00 */
[----:B------:R-:W1:Y:S01]  /*0030*/  LDCU.64 UR4, c[0x0][0x358] ;  /* 0x00006b00ff0477ac */ /* 0x000e620008000a00 */
[----:B------:R-:W-:-:S04]  /*0040*/  MOV R0, 0x400 ;  /* 0x0000040000007802 */ /* 0x000fc80000000f00 */
[----:B0-----:R-:W-:-:S05]  /*0050*/  LEA R5, R5, R0, 0x18 ;  /* 0x0000000005057211 */ /* 0x001fca00078ec0ff */
[----:B------:R-:W-:Y:S01]  /*0060*/  @!PT LDS RZ, [RZ] ;  /* 0x00000000fffff984 */ /* 0x000fe20000000800 */
[----:B------:R-:W-:Y:S01]  /*0070*/  @!PT LDS RZ, [RZ] ;  /* 0x00000000fffff984 */ /* 0x000fe20000000800 */
[----:B------:R-:W-:Y:S01]  /*0080*/  @!PT LDS RZ, [RZ] ;  /* 0x00000000fffff984 */ /* 0x000fe20000000800 */
[----:B-1----:R-:W-:Y:S01]  /*0090*/  LDGSTS.E.BYPASS.128 [R5], desc[UR4][R2.64] ;  /* 0x0000000002057fae */ /* 0x002fe2000b981804 */
[----:B------:R-:W-:Y:S05]  /*00a0*/  EXIT ;  /* 0x000000000000794d */ /* 0x000fea0003800000 */
.L_x_0:
[----:B------:R-:W-:-:S00]  /*00b0*/  BRA `(.L_x_0) ;  /* 0xfffffffc00fc7947 */ /* 0x000fc0000383ffff */
[----:B------:R-:W-:-:S00]  /*00c0*/  NOP ;  /* 0x0000000000007918 */ /* 0x000fc00000000000 */
        /* <DEDUP_REMOVED lines=11> */
.L_x_1:


//--------------------- .nv.shared._Z7kernel1PKv  --------------------------
	.section	.nv.shared._Z7kernel1PKv,"aw",@nobits
	.sectionflags	@""
	.align	4
.nv.shared._Z7kernel1PKv:
	.zero		5120


//--------------------- .nv.shared.reserved.0     --------------------------
	.section	.nv.shared.reserved.0,"aw",@nobits
	.weak		__nv_reservedSMEM_offset_0_alias
	.size		__nv_reservedSMEM_offset_0_alias, 0, 64
	.other		__nv_reservedSMEM_offset_0_alias,@"STO_CUDA_RESERVED_SHARED STV_DEFAULT"
__nv_reservedSMEM_offset_0_alias:
	.zero		0
	.zero		64


//--------------------- .nv.constant0._Z7kernel1PKv --------------------------
	.section	.nv.constant0._Z7kernel1PKv,"a",@progbits
	.sectionflags	@""
	.align	4
.nv.constant0._Z7kernel1PKv:
	.zero		904


//--------------------- SYMBOLS --------------------------

	.type		.nv.reservedSmem.offset0,@object
	.size		.nv.reservedSmem.offset0,0x4
	.type		.nv.reservedSmem.cap,@object
	.size		.nv.reservedSmem.cap,0x4
